//
// Generated by NVIDIA NVVM Compiler
//
// Compiler Build ID: CL-36424714
// Cuda compilation tools, release 13.0, V13.0.88
// Based on NVVM 20.0.0
//

.version 9.0
.target sm_100
.address_size 64

	// .globl	_Z15MatrixMulKernelPdS_S_i
// _ZZ15MatrixMulKernelPdS_S_iE2As has been demoted
// _ZZ15MatrixMulKernelPdS_S_iE2Bs has been demoted

.visible .entry _Z15MatrixMulKernelPdS_S_i(
	.param .u64 .ptr .align 1 _Z15MatrixMulKernelPdS_S_i_param_0,
	.param .u64 .ptr .align 1 _Z15MatrixMulKernelPdS_S_i_param_1,
	.param .u64 .ptr .align 1 _Z15MatrixMulKernelPdS_S_i_param_2,
	.param .u32 _Z15MatrixMulKernelPdS_S_i_param_3
)
{
	.reg .pred 	%p<12>;
	.reg .b32 	%r<75>;
	.reg .b32 	%f<118>;
	.reg .b64 	%rd<13>;
	.reg .b64 	%fd<7>;
	// demoted variable
	.shared .align 4 .b8 _ZZ15MatrixMulKernelPdS_S_iE2As[4096];
	// demoted variable
	.shared .align 4 .b8 _ZZ15MatrixMulKernelPdS_S_iE2Bs[4096];
	ld.param.u64 	%rd3, [_Z15MatrixMulKernelPdS_S_i_param_0];
	ld.param.u64 	%rd4, [_Z15MatrixMulKernelPdS_S_i_param_1];
	ld.param.u64 	%rd5, [_Z15MatrixMulKernelPdS_S_i_param_2];
	ld.param.u32 	%r35, [_Z15MatrixMulKernelPdS_S_i_param_3];
	mov.u32 	%r1, %ntid.x;
	mov.u32 	%r36, %ctaid.x;
	mov.u32 	%r37, %ctaid.y;
	mov.u32 	%r2, %tid.x;
	mov.u32 	%r3, %tid.y;
	mul.lo.s32 	%r4, %r35, %r1;
	mul.lo.s32 	%r5, %r4, %r37;
	mul.lo.s32 	%r6, %r1, %r36;
	setp.lt.s32 	%p1, %r35, 1;
	mov.f64 	%fd6, 0d0000000000000000;
	@%p1 bra 	$L__BB0_17;
	mad.lo.s32 	%r7, %r35, %r3, %r2;
	shl.b32 	%r38, %r3, 7;
	mov.u32 	%r39, _ZZ15MatrixMulKernelPdS_S_iE2As;
	add.s32 	%r8, %r39, %r38;
	shl.b32 	%r40, %r2, 2;
	mov.u32 	%r41, _ZZ15MatrixMulKernelPdS_S_iE2Bs;
	add.s32 	%r9, %r41, %r40;
	and.b32  	%r10, %r1, 15;
	and.b32  	%r11, %r1, 7;
	and.b32  	%r12, %r1, 2032;
	and.b32  	%r13, %r1, 3;
	add.s32 	%r14, %r8, 32;
	add.s32 	%r15, %r9, 1024;
	add.s32 	%r16, %r5, %r35;
	cvta.to.global.u64 	%rd1, %rd3;
	cvta.to.global.u64 	%rd2, %rd4;
	mov.f32 	%f117, 0f00000000;
	mov.u32 	%r67, %r6;
	mov.u32 	%r68, %r5;
$L__BB0_2:
	setp.lt.u32 	%p2, %r1, 16;
	add.s32 	%r43, %r7, %r68;
	mul.wide.s32 	%rd6, %r43, 8;
	add.s64 	%rd7, %rd1, %rd6;
	ld.global.f64 	%fd4, [%rd7];
	cvt.rn.f32.f64 	%f18, %fd4;
	shl.b32 	%r44, %r2, 2;
	add.s32 	%r45, %r8, %r44;
	st.volatile.shared.f32 	[%r45], %f18;
	add.s32 	%r46, %r7, %r67;
	mul.wide.s32 	%rd8, %r46, 8;
	add.s64 	%rd9, %rd2, %rd8;
	ld.global.f64 	%fd5, [%rd9];
	cvt.rn.f32.f64 	%f19, %fd5;
	shl.b32 	%r47, %r3, 7;
	mov.u32 	%r48, _ZZ15MatrixMulKernelPdS_S_iE2Bs;
	add.s32 	%r49, %r48, %r47;
	add.s32 	%r50, %r49, %r44;
	st.volatile.shared.f32 	[%r50], %f19;
	bar.sync 	0;
	mov.b32 	%r73, 0;
	@%p2 bra 	$L__BB0_5;
	and.b32  	%r51, %r1, -16;
	neg.s32 	%r71, %r51;
	mov.u32 	%r69, %r15;
	mov.u32 	%r70, %r14;
$L__BB0_4:
	.pragma "nounroll";
	ld.volatile.shared.f32 	%f20, [%r70+-32];
	ld.volatile.shared.f32 	%f21, [%r69+-1024];
	fma.rn.f32 	%f22, %f20, %f21, %f117;
	ld.volatile.shared.f32 	%f23, [%r70+-28];
	ld.volatile.shared.f32 	%f24, [%r69+-896];
	fma.rn.f32 	%f25, %f23, %f24, %f22;
	ld.volatile.shared.f32 	%f26, [%r70+-24];
	ld.volatile.shared.f32 	%f27, [%r69+-768];
	fma.rn.f32 	%f28, %f26, %f27, %f25;
	ld.volatile.shared.f32 	%f29, [%r70+-20];
	ld.volatile.shared.f32 	%f30, [%r69+-640];
	fma.rn.f32 	%f31, %f29, %f30, %f28;
	ld.volatile.shared.f32 	%f32, [%r70+-16];
	ld.volatile.shared.f32 	%f33, [%r69+-512];
	fma.rn.f32 	%f34, %f32, %f33, %f31;
	ld.volatile.shared.f32 	%f35, [%r70+-12];
	ld.volatile.shared.f32 	%f36, [%r69+-384];
	fma.rn.f32 	%f37, %f35, %f36, %f34;
	ld.volatile.shared.f32 	%f38, [%r70+-8];
	ld.volatile.shared.f32 	%f39, [%r69+-256];
	fma.rn.f32 	%f40, %f38, %f39, %f37;
	ld.volatile.shared.f32 	%f41, [%r70+-4];
	ld.volatile.shared.f32 	%f42, [%r69+-128];
	fma.rn.f32 	%f43, %f41, %f42, %f40;
	ld.volatile.shared.f32 	%f44, [%r70];
	ld.volatile.shared.f32 	%f45, [%r69];
	fma.rn.f32 	%f46, %f44, %f45, %f43;
	ld.volatile.shared.f32 	%f47, [%r70+4];
	ld.volatile.shared.f32 	%f48, [%r69+128];
	fma.rn.f32 	%f49, %f47, %f48, %f46;
	ld.volatile.shared.f32 	%f50, [%r70+8];
	ld.volatile.shared.f32 	%f51, [%r69+256];
	fma.rn.f32 	%f52, %f50, %f51, %f49;
	ld.volatile.shared.f32 	%f53, [%r70+12];
	ld.volatile.shared.f32 	%f54, [%r69+384];
	fma.rn.f32 	%f55, %f53, %f54, %f52;
	ld.volatile.shared.f32 	%f56, [%r70+16];
	ld.volatile.shared.f32 	%f57, [%r69+512];
	fma.rn.f32 	%f58, %f56, %f57, %f55;
	ld.volatile.shared.f32 	%f59, [%r70+20];
	ld.volatile.shared.f32 	%f60, [%r69+640];
	fma.rn.f32 	%f61, %f59, %f60, %f58;
	ld.volatile.shared.f32 	%f62, [%r70+24];
	ld.volatile.shared.f32 	%f63, [%r69+768];
	fma.rn.f32 	%f64, %f62, %f63, %f61;
	ld.volatile.shared.f32 	%f65, [%r70+28];
	ld.volatile.shared.f32 	%f66, [%r69+896];
	fma.rn.f32 	%f117, %f65, %f66, %f64;
	add.s32 	%r71, %r71, 16;
	add.s32 	%r70, %r70, 64;
	add.s32 	%r69, %r69, 2048;
	setp.ne.s32 	%p3, %r71, 0;
	mov.u32 	%r73, %r12;
	@%p3 bra 	$L__BB0_4;
$L__BB0_5:
	setp.eq.s32 	%p4, %r10, 0;
	@%p4 bra 	$L__BB0_15;
	add.s32 	%r52, %r10, -1;
	setp.lt.u32 	%p5, %r52, 7;
	@%p5 bra 	$L__BB0_8;
	shl.b32 	%r53, %r73, 2;
	add.s32 	%r54, %r8, %r53;
	ld.volatile.shared.f32 	%f68, [%r54];
	shl.b32 	%r55, %r73, 7;
	add.s32 	%r56, %r9, %r55;
	ld.volatile.shared.f32 	%f69, [%r56];
	fma.rn.f32 	%f70, %f68, %f69, %f117;
	ld.volatile.shared.f32 	%f71, [%r54+4];
	ld.volatile.shared.f32 	%f72, [%r56+128];
	fma.rn.f32 	%f73, %f71, %f72, %f70;
	ld.volatile.shared.f32 	%f74, [%r54+8];
	ld.volatile.shared.f32 	%f75, [%r56+256];
	fma.rn.f32 	%f76, %f74, %f75, %f73;
	ld.volatile.shared.f32 	%f77, [%r54+12];
	ld.volatile.shared.f32 	%f78, [%r56+384];
	fma.rn.f32 	%f79, %f77, %f78, %f76;
	ld.volatile.shared.f32 	%f80, [%r54+16];
	ld.volatile.shared.f32 	%f81, [%r56+512];
	fma.rn.f32 	%f82, %f80, %f81, %f79;
	ld.volatile.shared.f32 	%f83, [%r54+20];
	ld.volatile.shared.f32 	%f84, [%r56+640];
	fma.rn.f32 	%f85, %f83, %f84, %f82;
	ld.volatile.shared.f32 	%f86, [%r54+24];
	ld.volatile.shared.f32 	%f87, [%r56+768];
	fma.rn.f32 	%f88, %f86, %f87, %f85;
	ld.volatile.shared.f32 	%f89, [%r54+28];
	ld.volatile.shared.f32 	%f90, [%r56+896];
	fma.rn.f32 	%f117, %f89, %f90, %f88;
	add.s32 	%r73, %r73, 8;
$L__BB0_8:
	setp.eq.s32 	%p6, %r11, 0;
	@%p6 bra 	$L__BB0_15;
	add.s32 	%r57, %r11, -1;
	setp.lt.u32 	%p7, %r57, 3;
	@%p7 bra 	$L__BB0_11;
	shl.b32 	%r58, %r73, 2;
	add.s32 	%r59, %r8, %r58;
	ld.volatile.shared.f32 	%f92, [%r59];
	shl.b32 	%r60, %r73, 7;
	add.s32 	%r61, %r9, %r60;
	ld.volatile.shared.f32 	%f93, [%r61];
	fma.rn.f32 	%f94, %f92, %f93, %f117;
	ld.volatile.shared.f32 	%f95, [%r59+4];
	ld.volatile.shared.f32 	%f96, [%r61+128];
	fma.rn.f32 	%f97, %f95, %f96, %f94;
	ld.volatile.shared.f32 	%f98, [%r59+8];
	ld.volatile.shared.f32 	%f99, [%r61+256];
	fma.rn.f32 	%f100, %f98, %f99, %f97;
	ld.volatile.shared.f32 	%f101, [%r59+12];
	ld.volatile.shared.f32 	%f102, [%r61+384];
	fma.rn.f32 	%f117, %f101, %f102, %f100;
	add.s32 	%r73, %r73, 4;
$L__BB0_11:
	setp.eq.s32 	%p8, %r13, 0;
	@%p8 bra 	$L__BB0_15;
	setp.eq.s32 	%p9, %r13, 1;
	shl.b32 	%r62, %r73, 2;
	add.s32 	%r31, %r8, %r62;
	ld.volatile.shared.f32 	%f103, [%r31];
	shl.b32 	%r63, %r73, 7;
	add.s32 	%r32, %r9, %r63;
	ld.volatile.shared.f32 	%f104, [%r32];
	fma.rn.f32 	%f117, %f103, %f104, %f117;
	@%p9 bra 	$L__BB0_15;
	setp.eq.s32 	%p10, %r13, 2;
	ld.volatile.shared.f32 	%f105, [%r31+4];
	ld.volatile.shared.f32 	%f106, [%r32+128];
	fma.rn.f32 	%f117, %f105, %f106, %f117;
	@%p10 bra 	$L__BB0_15;
	ld.volatile.shared.f32 	%f107, [%r31+8];
	ld.volatile.shared.f32 	%f108, [%r32+256];
	fma.rn.f32 	%f117, %f107, %f108, %f117;
$L__BB0_15:
	bar.sync 	0;
	add.s32 	%r68, %r68, %r1;
	add.s32 	%r67, %r67, %r4;
	setp.lt.s32 	%p11, %r68, %r16;
	@%p11 bra 	$L__BB0_2;
	cvt.f64.f32 	%fd6, %f117;
$L__BB0_17:
	cvta.to.global.u64 	%rd10, %rd5;
	add.s32 	%r64, %r6, %r2;
	mad.lo.s32 	%r65, %r35, %r3, %r64;
	add.s32 	%r66, %r65, %r5;
	mul.wide.s32 	%rd11, %r66, 8;
	add.s64 	%rd12, %rd10, %rd11;
	st.global.f64 	[%rd12], %fd6;
	ret;

}


// ===== COMPILED SASS (sm_100) =====

	.target	sm_100

	.elftype	@"ET_EXEC"


//--------------------- .note.nv.tkinfo           --------------------------
	.section	.note.nv.tkinfo,"",@"SHT_NOTE"
	.sectionflags	@"SHF_NOTE_NV_TKINFO"
	.tkinfo
        /*0018*/ 	.word	0x00000002
        /*0030*/ 	.string	""
        /*0030*/ 	.string	"ptxas"
        /*0030*/ 	.string	"Cuda compilation tools, release 13.0, V13.0.88"
        /*0030*/ 	.string	"Build cuda_13.0.r13.0/compiler.36424714_0"
        /*0030*/ 	.string	"-arch sm_100 -m 64 "



//--------------------- .note.nv.cuinfo           --------------------------
	.section	.note.nv.cuinfo,"",@"SHT_NOTE"
	.sectionflags	@"SHF_NOTE_NV_CUINFO"
        /*0018*/ 	.short	0x0002
        /*001a*/ 	.short	0x0064
        /*001c*/ 	.short	0x0082
	.zero		2


//--------------------- .nv.info                  --------------------------
	.section	.nv.info,"",@"SHT_CUDA_INFO"
	.align	4


	//----- nvinfo : EIATTR_REGCOUNT
	.align		4
        /*0000*/ 	.byte	0x04, 0x2f
        /*0002*/ 	.short	(.L_1 - .L_0)
	.align		4
.L_0:
        /*0004*/ 	.word	index@(_Z15MatrixMulKernelPdS_S_i)
        /*0008*/ 	.word	0x0000001f


	//----- nvinfo : EIATTR_FRAME_SIZE
	.align		4
.L_1:
        /*000c*/ 	.byte	0x04, 0x11
        /*000e*/ 	.short	(.L_3 - .L_2)
	.align		4
.L_2:
        /*0010*/ 	.word	index@(_Z15MatrixMulKernelPdS_S_i)
        /*0014*/ 	.word	0x00000000


	//----- nvinfo : EIATTR_MIN_STACK_SIZE
	.align		4
.L_3:
        /*0018*/ 	.byte	0x04, 0x12
        /*001a*/ 	.short	(.L_5 - .L_4)
	.align		4
.L_4:
        /*001c*/ 	.word	index@(_Z15MatrixMulKernelPdS_S_i)
        /*0020*/ 	.word	0x00000000
.L_5:


//--------------------- .nv.compat                --------------------------
	.section	.nv.compat,"",@"SHT_CUDA_COMPAT_INFO"
	.align	4
        /*0000*/ 	.byte	0x02, 0x09, 0x00, 0x00, 0x02, 0x02, 0x01, 0x00, 0x02, 0x05, 0x05, 0x00, 0x03, 0x07, 0x01, 0x01
        /*0010*/ 	.byte	0x02, 0x03, 0x00, 0x00, 0x02, 0x06, 0x01, 0x00, 0x04, 0x0b, 0x08, 0x00, 0x09, 0x00, 0x00, 0x00
        /*0020*/ 	.byte	0x00, 0x00, 0x00, 0x00


//--------------------- .nv.info._Z15MatrixMulKernelPdS_S_i --------------------------
	.section	.nv.info._Z15MatrixMulKernelPdS_S_i,"",@"SHT_CUDA_INFO"
	.sectionflags	@""
	.align	4


	//----- nvinfo : EIATTR_CUDA_API_VERSION
	.align		4
        /*0000*/ 	.byte	0x04, 0x37
        /*0002*/ 	.short	(.L_7 - .L_6)
.L_6:
        /*0004*/ 	.word	0x00000082


	//----- nvinfo : EIATTR_KPARAM_INFO
	.align		4
.L_7:
        /*0008*/ 	.byte	0x04, 0x17
        /*000a*/ 	.short	(.L_9 - .L_8)
.L_8:
        /*000c*/ 	.word	0x00000000
        /*0010*/ 	.short	0x0003
        /*0012*/ 	.short	0x0018
        /*0014*/ 	.byte	0x00, 0xf0, 0x11, 0x00


	//----- nvinfo : EIATTR_KPARAM_INFO
	.align		4
.L_9:
        /*0018*/ 	.byte	0x04, 0x17
        /*001a*/ 	.short	(.L_11 - .L_10)
.L_10:
        /*001c*/ 	.word	0x00000000
        /*0020*/ 	.short	0x0002
        /*0022*/ 	.short	0x0010
        /*0024*/ 	.byte	0x00, 0xf5, 0x21, 0x00


	//----- nvinfo : EIATTR_KPARAM_INFO
	.align		4
.L_11:
        /*0028*/ 	.byte	0x04, 0x17
        /*002a*/ 	.short	(.L_13 - .L_12)
.L_12:
        /*002c*/ 	.word	0x00000000
        /*0030*/ 	.short	0x0001
        /*0032*/ 	.short	0x0008
        /*0034*/ 	.byte	0x00, 0xf5, 0x21, 0x00


	//----- nvinfo : EIATTR_KPARAM_INFO
	.align		4
.L_13:
        /*0038*/ 	.byte	0x04, 0x17
        /*003a*/ 	.short	(.L_15 - .L_14)
.L_14:
        /*003c*/ 	.word	0x00000000
        /*0040*/ 	.short	0x0000
        /*0042*/ 	.short	0x0000
        /*0044*/ 	.byte	0x00, 0xf5, 0x21, 0x00


	//----- nvinfo : EIATTR_SPARSE_MMA_MASK
	.align		4
.L_15:
        /*0048*/ 	.byte	0x03, 0x50
        /*004a*/ 	.short	0x0000


	//----- nvinfo : EIATTR_MAXREG_COUNT
	.align		4
        /*004c*/ 	.byte	0x03, 0x1b
        /*004e*/ 	.short	0x00ff


	//----- nvinfo : EIATTR_NUM_BARRIERS
	.align		4
        /*0050*/ 	.byte	0x02, 0x4c
        /*0052*/ 	.byte	0x01
	.zero		1


	//----- nvinfo : EIATTR_MERCURY_ISA_VERSION
	.align		4
        /*0054*/ 	.byte	0x03, 0x5f
        /*0056*/ 	.short	0x0101


	//----- nvinfo : EIATTR_VRC_CTA_INIT_COUNT
	.align		4
        /*0058*/ 	.byte	0x02, 0x4a
	.zero		1
	.zero		1


	//----- nvinfo : EIATTR_EXIT_INSTR_OFFSETS
	.align		4
        /*005c*/ 	.byte	0x04, 0x1c
        /*005e*/ 	.short	(.L_17 - .L_16)


	//   ....[0]....
.L_16:
        /*0060*/ 	.word	0x00000c20


	//----- nvinfo : EIATTR_CBANK_PARAM_SIZE
	.align		4
.L_17:
        /*0064*/ 	.byte	0x03, 0x19
        /*0066*/ 	.short	0x001c


	//----- nvinfo : EIATTR_PARAM_CBANK
	.align		4
        /*0068*/ 	.byte	0x04, 0x0a
        /*006a*/ 	.short	(.L_19 - .L_18)
	.align		4
.L_18:
        /*006c*/ 	.word	index@(.nv.constant0._Z15MatrixMulKernelPdS_S_i)
        /*0070*/ 	.short	0x0380
        /*0072*/ 	.short	0x001c


	//----- nvinfo : EIATTR_SW_WAR
	.align		4
.L_19:
        /*0074*/ 	.byte	0x04, 0x36
        /*0076*/ 	.short	(.L_21 - .L_20)
.L_20:
        /*0078*/ 	.word	0x00000008
.L_21:


//--------------------- .nv.callgraph             --------------------------
	.section	.nv.callgraph,"",@"SHT_CUDA_CALLGRAPH"
	.align	4
	.sectionentsize	8
	.align		4
        /*0000*/ 	.word	0x00000000
	.align		4
        /*0004*/ 	.word	0xffffffff
	.align		4
        /*0008*/ 	.word	0x00000000
	.align		4
        /*000c*/ 	.word	0xfffffffe
	.align		4
        /*0010*/ 	.word	0x00000000
	.align		4
        /*0014*/ 	.word	0xfffffffd
	.align		4
        /*0018*/ 	.word	0x00000000
	.align		4
        /*001c*/ 	.word	0xfffffffc


//--------------------- .text._Z15MatrixMulKernelPdS_S_i --------------------------
	.section	.text._Z15MatrixMulKernelPdS_S_i,"ax",@progbits
	.align	128
        .global         _Z15MatrixMulKernelPdS_S_i
        .type           _Z15MatrixMulKernelPdS_S_i,@function
        .size           _Z15MatrixMulKernelPdS_S_i,(.L_x_8 - _Z15MatrixMulKernelPdS_S_i)
        .other          _Z15MatrixMulKernelPdS_S_i,@"STO_CUDA_ENTRY STV_DEFAULT"
_Z15MatrixMulKernelPdS_S_i:
.text._Z15MatrixMulKernelPdS_S_i:
[----:B------:R-:W-:Y:S01]  /*0000*/  LDC R1, c[0x0][0x37c] ;  /* 0x0000df00ff017b82 */ /* 0x000fe20000000800 */
[----:B------:R-:W0:Y:S07]  /*0010*/  LDCU UR7, c[0x0][0x398] ;  /* 0x00007300ff0777ac */ /* 0x000e2e0008000800 */
[----:B------:R-:W1:Y:S01]  /*0020*/  LDC R0, c[0x0][0x360] ;  /* 0x0000d800ff007b82 */ /* 0x000e620000000800 */
[----:B------:R-:W2:Y:S01]  /*0030*/  S2R R2, SR_TID.X ;  /* 0x0000000000027919 */ /* 0x000ea20000002100 */
[----:B------:R-:W-:Y:S01]  /*0040*/  CS2R R10, SRZ ;  /* 0x00000000000a7805 */ /* 0x000fe2000001ff00 */
[----:B------:R-:W3:Y:S01]  /*0050*/  LDCU.64 UR8, c[0x0][0x358] ;  /* 0x00006b00ff0877ac */ /* 0x000ee20008000a00 */
[----:B------:R-:W4:Y:S04]  /*0060*/  S2R R3, SR_TID.Y ;  /* 0x0000000000037919 */ /* 0x000f280000002200 */
[----:B------:R-:W5:Y:S08]  /*0070*/  S2UR UR4, SR_CTAID.X ;  /* 0x00000000000479c3 */ /* 0x000f700000002500 */
[----:B------:R-:W3:Y:S01]  /*0080*/  S2UR UR5, SR_CTAID.Y ;  /* 0x00000000000579c3 */ /* 0x000ee20000002600 */
[----:B0-----:R-:W-:-:S02]  /*0090*/  UISETP.GE.AND UP0, UPT, UR7, 0x1, UPT ;  /* 0x000000010700788c */ /* 0x001fc4000bf06270 */
[C---:B-1----:R-:W-:Y:S02]  /*00a0*/  IMAD R4, R0.reuse, UR7, RZ ;  /* 0x0000000700047c24 */ /* 0x042fe4000f8e02ff */
[----:B-----5:R-:W-:Y:S02]  /*00b0*/  IMAD R5, R0, UR4, RZ ;  /* 0x0000000400057c24 */ /* 0x020fe4000f8e02ff */
[----:B---3--:R-:W-:-:S03]  /*00c0*/  IMAD R6, R4, UR5, RZ ;  /* 0x0000000504067c24 */ /* 0x008fc6000f8e02ff */
[----:B--2-4-:R-:W-:Y:S05]  /*00d0*/  BRA.U !UP0, `(.L_x_0) ;  /* 0x0000000908b47547 */ /* 0x014fea000b800000 */
[----:B------:R-:W0:Y:S01]  /*00e0*/  S2UR UR6, SR_CgaCtaId ;  /* 0x00000000000679c3 */ /* 0x000e220000008800 */
[----:B------:R-:W-:Y:S01]  /*00f0*/  UMOV UR4, 0x400 ;  /* 0x0000040000047882 */ /* 0x000fe20000000000 */
[----:B------:R-:W-:Y:S01]  /*0100*/  HFMA2 R10, -RZ, RZ, 0, 0 ;  /* 0x00000000ff0a7431 */ /* 0x000fe200000001ff */
[----:B------:R-:W-:Y:S01]  /*0110*/  UIADD3 UR5, UPT, UPT, UR4, 0x1000, URZ ;  /* 0x0000100004057890 */ /* 0x000fe2000fffe0ff */
[----:B------:R-:W-:Y:S01]  /*0120*/  IMAD R7, R3, UR7, R2 ;  /* 0x0000000703077c24 */ /* 0x000fe2000f8e0202 */
[C---:B------:R-:W-:Y:S02]  /*0130*/  LOP3.LUT R21, R0.reuse, 0xf, RZ, 0xc0, !PT ;  /* 0x0000000f00157812 */ /* 0x040fe400078ec0ff */
[C---:B------:R-:W-:Y:S02]  /*0140*/  LOP3.LUT R22, R0.reuse, 0x7, RZ, 0xc0, !PT ;  /* 0x0000000700167812 */ /* 0x040fe400078ec0ff */
[C---:B------:R-:W-:Y:S02]  /*0150*/  LOP3.LUT R8, R0.reuse, 0x7f0, RZ, 0xc0, !PT ;  /* 0x000007f000087812 */ /* 0x040fe400078ec0ff */
[----:B------:R-:W-:-:S02]  /*0160*/  LOP3.LUT R23, R0, 0x3, RZ, 0xc0, !PT ;  /* 0x0000000300177812 */ /* 0x000fc400078ec0ff */
[----:B------:R-:W-:Y:S02]  /*0170*/  IADD3 R9, PT, PT, R6, UR7, RZ ;  /* 0x0000000706097c10 */ /* 0x000fe4000fffe0ff */
[----:B------:R-:W-:Y:S02]  /*0180*/  MOV R13, R5 ;  /* 0x00000005000d7202 */ /* 0x000fe40000000f00 */
[----:B------:R-:W-:Y:S01]  /*0190*/  MOV R20, R6 ;  /* 0x0000000600147202 */ /* 0x000fe20000000f00 */
[----:B0-----:R-:W-:Y:S02]  /*01a0*/  ULEA UR4, UR6, UR4, 0x18 ;  /* 0x0000000406047291 */ /* 0x001fe4000f8ec0ff */
[----:B------:R-:W-:-:S04]  /*01b0*/  ULEA UR5, UR6, UR5, 0x18 ;  /* 0x0000000506057291 */ /* 0x000fc8000f8ec0ff */
[----:B------:R-:W-:Y:S02]  /*01c0*/  LEA R11, R3, UR4, 0x7 ;  /* 0x00000004030b7c11 */ /* 0x000fe4000f8e38ff */
[----:B------:R-:W-:-:S03]  /*01d0*/  LEA R12, R2, UR5, 0x2 ;  /* 0x00000005020c7c11 */ /* 0x000fc6000f8e10ff */
[----:B------:R-:W-:Y:S01]  /*01e0*/  VIADD R19, R11, 0x20 ;  /* 0x000000200b137836 */ /* 0x000fe20000000000 */
[----:B------:R-:W-:-:S07]  /*01f0*/  IADD3 R18, PT, PT, R12, 0x400, RZ ;  /* 0x000004000c127810 */ /* 0x000fce0007ffe0ff */
.L_x_6:
[----:B0-----:R-:W0:Y:S01]  /*0200*/  LDC.64 R16, c[0x0][0x380] ;  /* 0x0000e000ff107b82 */ /* 0x001e220000000a00 */
[----:B------:R-:W-:-:S07]  /*0210*/  IADD3 R25, PT, PT, R7, R20, RZ ;  /* 0x0000001407197210 */ /* 0x000fce0007ffe0ff */
[----:B------:R-:W1:Y:S01]  /*0220*/  LDC.64 R14, c[0x0][0x388] ;  /* 0x0000e200ff0e7b82 */ /* 0x000e620000000a00 */
[----:B0-----:R-:W-:Y:S01]  /*0230*/  IMAD.WIDE R16, R25, 0x8, R16 ;  /* 0x0000000819107825 */ /* 0x001fe200078e0210 */
[----:B------:R-:W-:-:S05]  /*0240*/  IADD3 R25, PT, PT, R7, R13, RZ ;  /* 0x0000000d07197210 */ /* 0x000fca0007ffe0ff */
[----:B------:R-:W2:Y:S01]  /*0250*/  LDG.E.64 R16, desc[UR8][R16.64] ;  /* 0x0000000810107981 */ /* 0x000ea2000c1e1b00 */
[----:B-1----:R-:W-:-:S06]  /*0260*/  IMAD.WIDE R14, R25, 0x8, R14 ;  /* 0x00000008190e7825 */ /* 0x002fcc00078e020e */
[----:B------:R-:W3:Y:S01]  /*0270*/  LDG.E.64 R14, desc[UR8][R14.64] ;  /* 0x000000080e0e7981 */ /* 0x000ee2000c1e1b00 */
[----:B------:R-:W0:Y:S01]  /*0280*/  S2UR UR5, SR_CgaCtaId ;  /* 0x00000000000579c3 */ /* 0x000e220000008800 */
[----:B------:R-:W-:Y:S01]  /*0290*/  UMOV UR4, 0x400 ;  /* 0x0000040000047882 */ /* 0x000fe20000000000 */
[----:B------:R-:W-:Y:S01]  /*02a0*/  ISETP.GE.U32.AND P1, PT, R0, 0x10, PT ;  /* 0x000000100000780c */ /* 0x000fe20003f26070 */
[----:B------:R-:W-:Y:S01]  /*02b0*/  UIADD3 UR4, UPT, UPT, UR4, 0x1000, URZ ;  /* 0x0000100004047890 */ /* 0x000fe2000fffe0ff */
[----:B------:R-:W-:Y:S01]  /*02c0*/  IMAD R25, R2, 0x4, R11 ;  /* 0x0000000402197824 */ /* 0x000fe200078e020b */
[----:B------:R-:W-:-:S04]  /*02d0*/  IADD3 R20, PT, PT, R0, R20, RZ ;  /* 0x0000001400147210 */ /* 0x000fc80007ffe0ff */
[----:B------:R-:W-:Y:S01]  /*02e0*/  ISETP.GE.AND P0, PT, R20, R9, PT ;  /* 0x000000091400720c */ /* 0x000fe20003f06270 */
[----:B0-----:R-:W-:-:S06]  /*02f0*/  ULEA UR4, UR5, UR4, 0x18 ;  /* 0x0000000405047291 */ /* 0x001fcc000f8ec0ff */
[----:B------:R-:W-:-:S04]  /*0300*/  LEA R27, R3, UR4, 0x7 ;  /* 0x00000004031b7c11 */ /* 0x000fc8000f8e38ff */
[----:B------:R-:W-:Y:S01]  /*0310*/  LEA R27, R2, R27, 0x2 ;  /* 0x0000001b021b7211 */ /* 0x000fe200078e10ff */
[----:B--2---:R0:W1:Y:S08]  /*0320*/  F2F.F32.F64 R24, R16 ;  /* 0x0000001000187310 */ /* 0x0040700000301000 */
[----:B---3--:R-:W2:Y:S01]  /*0330*/  F2F.F32.F64 R26, R14 ;  /* 0x0000000e001a7310 */ /* 0x008ea20000301000 */
[----:B0-----:R-:W-:Y:S01]  /*0340*/  MOV R16, RZ ;  /* 0x000000ff00107202 */ /* 0x001fe20000000f00 */
[----:B-1----:R0:W-:Y:S04]  /*0350*/  STS [R25], R24 ;  /* 0x0000001819007388 */ /* 0x0021e80000000800 */
[----:B--2---:R0:W-:Y:S01]  /*0360*/  STS [R27], R26 ;  /* 0x0000001a1b007388 */ /* 0x0041e20000000800 */
[----:B------:R-:W-:Y:S06]  /*0370*/  BAR.SYNC.DEFER_BLOCKING 0x0 ;  /* 0x0000000000007b1d */ /* 0x000fec0000010000 */
[----:B------:R-:W-:Y:S05]  /*0380*/  @!P1 BRA `(.L_x_1) ;  /* 0x0000000000e89947 */ /* 0x000fea0003800000 */
[----:B------:R-:W-:Y:S01]  /*0390*/  LOP3.LUT R16, R0, 0xfffffff0, RZ, 0xc0, !PT ;  /* 0xfffffff000107812 */ /* 0x000fe200078ec0ff */
[----:B------:R-:W-:Y:S01]  /*03a0*/  IMAD.MOV.U32 R14, RZ, RZ, R18 ;  /* 0x000000ffff0e7224 */ /* 0x000fe200078e0012 */
[----:B------:R-:W-:Y:S02]  /*03b0*/  MOV R15, R19 ;  /* 0x00000013000f7202 */ /* 0x000fe40000000f00 */
[----:B------:R-:W-:-:S07]  /*03c0*/  IADD3 R16, PT, PT, -R16, RZ, RZ ;  /* 0x000000ff10107210 */ /* 0x000fce0007ffe1ff */
.L_x_2:
[----:B------:R-:W-:Y:S01]  /*03d0*/  LDS R17, [R15+-0x20] ;  /* 0xffffe0000f117984 */ /* 0x000fe20000000800 */
[----:B------:R-:W-:-:S03]  /*03e0*/  IADD3 R16, PT, PT, R16, 0x10, RZ ;  /* 0x0000001010107810 */ /* 0x000fc60007ffe0ff */
[----:B0-----:R-:W0:Y:S01]  /*03f0*/  LDS R24, [R14+-0x400] ;  /* 0xfffc00000e187984 */ /* 0x001e220000000800 */
[----:B------:R-:W-:-:S03]  /*0400*/  ISETP.NE.AND P1, PT, R16, RZ, PT ;  /* 0x000000ff1000720c */ /* 0x000fc60003f25270 */
[----:B------:R-:W-:Y:S04]  /*0410*/  LDS R26, [R15+-0x1c] ;  /* 0xffffe4000f1a7984 */ /* 0x000fe80000000800 */
[----:B------:R-:W1:Y:S01]  /*0420*/  LDS R25, [R14+-0x380] ;  /* 0xfffc80000e197984 */ /* 0x000e620000000800 */
[----:B0-----:R-:W-:-:S03]  /*0430*/  FFMA R17, R17, R24, R10 ;  /* 0x0000001811117223 */ /* 0x001fc6000000000a */
[----:B------:R-:W-:Y:S04]  /*0440*/  LDS R10, [R15+-0x18] ;  /* 0xffffe8000f0a7984 */ /* 0x000fe80000000800 */
[----:B------:R-:W0:Y:S01]  /*0450*/  LDS R24, [R14+-0x300] ;  /* 0xfffd00000e187984 */ /* 0x000e220000000800 */
[----:B-1----:R-:W-:-:S03]  /*0460*/  FFMA R17, R26, R25, R17 ;  /* 0x000000191a117223 */ /* 0x002fc60000000011 */
        /* <DEDUP_REMOVED lines=15> */
[----:B------:R-:W-:Y:S04]  /*0560*/  LDS R17, [R15] ;  /* 0x000000000f117984 */ /* 0x000fe80000000800 */
[----:B------:R-:W0:Y:S01]  /*0570*/  LDS R24, [R14] ;  /* 0x000000000e187984 */ /* 0x000e220000000800 */
[----:B-1----:R-:W-:-:S03]  /*0580*/  FFMA R10, R25, R26, R10 ;  /* 0x0000001a190a7223 */ /* 0x002fc6000000000a */
[----:B------:R-:W-:Y:S04]  /*0590*/  LDS R25, [R15+0x4] ;  /* 0x000004000f197984 */ /* 0x000fe80000000800 */
[----:B------:R-:W1:Y:S01]  /*05a0*/  LDS R26, [R14+0x80] ;  /* 0x000080000e1a7984 */ /* 0x000e620000000800 */
[----:B0-----:R-:W-:-:S03]  /*05b0*/  FFMA R10, R17, R24, R10 ;  /* 0x00000018110a7223 */ /* 0x001fc6000000000a */
[----:B------:R-:W-:Y:S04]  /*05c0*/  LDS R17, [R15+0x8] ;  /* 0x000008000f117984 */ /* 0x000fe80000000800 */
[----:B------:R-:W0:Y:S01]  /*05d0*/  LDS R24, [R14+0x100] ;  /* 0x000100000e187984 */ /* 0x000e220000000800 */
        /* <DEDUP_REMOVED lines=13> */
[----:B------:R1:W-:Y:S04]  /*06b0*/  LDS R25, [R15+0x1c] ;  /* 0x00001c000f197984 */ /* 0x0003e80000000800 */
[----:B------:R2:W3:Y:S01]  /*06c0*/  LDS R26, [R14+0x380] ;  /* 0x000380000e1a7984 */ /* 0x0004e20000000800 */
[----:B-1----:R-:W-:Y:S01]  /*06d0*/  IADD3 R15, PT, PT, R15, 0x40, RZ ;  /* 0x000000400f0f7810 */ /* 0x002fe20007ffe0ff */
[----:B--2---:R-:W-:Y:S02]  /*06e0*/  VIADD R14, R14, 0x800 ;  /* 0x000008000e0e7836 */ /* 0x004fe40000000000 */
[----:B0-----:R-:W-:-:S04]  /*06f0*/  FFMA R10, R17, R24, R10 ;  /* 0x00000018110a7223 */ /* 0x001fc8000000000a */
[----:B---3--:R-:W-:Y:S01]  /*0700*/  FFMA R10, R25, R26, R10 ;  /* 0x0000001a190a7223 */ /* 0x008fe2000000000a */
[----:B------:R-:W-:Y:S06]  /*0710*/  @P1 BRA `(.L_x_2) ;  /* 0xfffffffc002c1947 */ /* 0x000fec000383ffff */
[----:B------:R-:W-:-:S07]  /*0720*/  MOV R16, R8 ;  /* 0x0000000800107202 */ /* 0x000fce0000000f00 */
.L_x_1:
[----:B------:R-:W-:-:S13]  /*0730*/  ISETP.NE.AND P1, PT, R21, RZ, PT ;  /* 0x000000ff1500720c */ /* 0x000fda0003f25270 */
[----:B------:R-:W-:Y:S05]  /*0740*/  @!P1 BRA `(.L_x_3) ;  /* 0x0000000400089947 */ /* 0x000fea0003800000 */
[----:B------:R-:W-:Y:S02]  /*0750*/  IADD3 R14, PT, PT, R21, -0x1, RZ ;  /* 0xffffffff150e7810 */ /* 0x000fe40007ffe0ff */
[----:B------:R-:W-:Y:S02]  /*0760*/  ISETP.NE.AND P2, PT, R22, RZ, PT ;  /* 0x000000ff1600720c */ /* 0x000fe40003f45270 */
[----:B------:R-:W-:-:S13]  /*0770*/  ISETP.GE.U32.AND P1, PT, R14, 0x7, PT ;  /* 0x000000070e00780c */ /* 0x000fda0003f26070 */
[----:B------:R-:W-:Y:S05]  /*0780*/  @!P1 BRA `(.L_x_4) ;  /* 0x00000000006c9947 */ /* 0x000fea0003800000 */
[C---:B------:R-:W-:Y:S02]  /*0790*/  LEA R15, R16.reuse, R11, 0x2 ;  /* 0x0000000b100f7211 */ /* 0x040fe400078e10ff */
[C---:B------:R-:W-:Y:S01]  /*07a0*/  LEA R14, R16.reuse, R12, 0x7 ;  /* 0x0000000c100e7211 */ /* 0x040fe200078e38ff */
[----:B------:R-:W-:Y:S02]  /*07b0*/  VIADD R16, R16, 0x8 ;  /* 0x0000000810107836 */ /* 0x000fe40000000000 */
[----:B------:R-:W-:Y:S04]  /*07c0*/  LDS R17, [R15] ;  /* 0x000000000f117984 */ /* 0x000fe80000000800 */
[----:B0-----:R-:W0:Y:S02]  /*07d0*/  LDS R24, [R14] ;  /* 0x000000000e187984 */ /* 0x001e240000000800 */
[----:B0-----:R-:W-:-:S02]  /*07e0*/  FFMA R17, R17, R24, R10 ;  /* 0x0000001811117223 */ /* 0x001fc4000000000a */
[----:B------:R-:W-:Y:S04]  /*07f0*/  LDS R10, [R15+0x4] ;  /* 0x000004000f0a7984 */ /* 0x000fe80000000800 */
[----:B------:R-:W0:Y:S04]  /*0800*/  LDS R24, [R14+0x80] ;  /* 0x000080000e187984 */ /* 0x000e280000000800 */
        /* <DEDUP_REMOVED lines=13> */
[----:B------:R-:W1:Y:S04]  /*08e0*/  LDS R26, [R14+0x300] ;  /* 0x000300000e1a7984 */ /* 0x000e680000000800 */
[----:B------:R-:W-:Y:S04]  /*08f0*/  LDS R27, [R15+0x1c] ;  /* 0x00001c000f1b7984 */ /* 0x000fe80000000800 */
[----:B------:R-:W2:Y:S01]  /*0900*/  LDS R28, [R14+0x380] ;  /* 0x000380000e1c7984 */ /* 0x000ea20000000800 */
[----:B0-----:R-:W-:-:S04]  /*0910*/  FFMA R10, R17, R24, R10 ;  /* 0x00000018110a7223 */ /* 0x001fc8000000000a */
[----:B-1----:R-:W-:-:S04]  /*0920*/  FFMA R10, R25, R26, R10 ;  /* 0x0000001a190a7223 */ /* 0x002fc8000000000a */
[----:B--2---:R-:W-:-:S07]  /*0930*/  FFMA R10, R27, R28, R10 ;  /* 0x0000001c1b0a7223 */ /* 0x004fce000000000a */
.L_x_4:
[----:B------:R-:W-:Y:S05]  /*0940*/  @!P2 BRA `(.L_x_3) ;  /* 0x000000000088a947 */ /* 0x000fea0003800000 */
[----:B------:R-:W-:Y:S02]  /*0950*/  IADD3 R14, PT, PT, R22, -0x1, RZ ;  /* 0xffffffff160e7810 */ /* 0x000fe40007ffe0ff */
[----:B------:R-:W-:Y:S02]  /*0960*/  ISETP.NE.AND P2, PT, R23, RZ, PT ;  /* 0x000000ff1700720c */ /* 0x000fe40003f45270 */
[----:B------:R-:W-:-:S13]  /*0970*/  ISETP.GE.U32.AND P1, PT, R14, 0x3, PT ;  /* 0x000000030e00780c */ /* 0x000fda0003f26070 */
[----:B------:R-:W-:Y:S05]  /*0980*/  @!P1 BRA `(.L_x_5) ;  /* 0x00000000003c9947 */ /* 0x000fea0003800000 */
[C---:B------:R-:W-:Y:S02]  /*0990*/  LEA R28, R16.reuse, R11, 0x2 ;  /* 0x0000000b101c7211 */ /* 0x040fe400078e10ff */
[C---:B------:R-:W-:Y:S02]  /*09a0*/  LEA R14, R16.reuse, R12, 0x7 ;  /* 0x0000000c100e7211 */ /* 0x040fe400078e38ff */
[----:B------:R-:W-:Y:S01]  /*09b0*/  IADD3 R16, PT, PT, R16, 0x4, RZ ;  /* 0x0000000410107810 */ /* 0x000fe20007ffe0ff */
[----:B------:R-:W-:Y:S04]  /*09c0*/  LDS R15, [R28] ;  /* 0x000000001c0f7984 */ /* 0x000fe80000000800 */
[----:B------:R-:W1:Y:S02]  /*09d0*/  LDS R17, [R14] ;  /* 0x000000000e117984 */ /* 0x000e640000000800 */
[----:B-1----:R-:W-:-:S02]  /*09e0*/  FFMA R15, R15, R17, R10 ;  /* 0x000000110f0f7223 */ /* 0x002fc4000000000a */
[----:B------:R-:W-:Y:S04]  /*09f0*/  LDS R10, [R28+0x4] ;  /* 0x000004001c0a7984 */ /* 0x000fe80000000800 */
[----:B------:R-:W1:Y:S04]  /*0a00*/  LDS R17, [R14+0x80] ;  /* 0x000080000e117984 */ /* 0x000e680000000800 */
[----:B0-----:R-:W-:Y:S04]  /*0a10*/  LDS R25, [R28+0x8] ;  /* 0x000008001c197984 */ /* 0x001fe80000000800 */
[----:B------:R-:W0:Y:S04]  /*0a20*/  LDS R24, [R14+0x100] ;  /* 0x000100000e187984 */ /* 0x000e280000000800 */
[----:B------:R-:W-:Y:S04]  /*0a30*/  LDS R27, [R28+0xc] ;  /* 0x00000c001c1b7984 */ /* 0x000fe80000000800 */
[----:B------:R-:W2:Y:S01]  /*0a40*/  LDS R26, [R14+0x180] ;  /* 0x000180000e1a7984 */ /* 0x000ea20000000800 */
[----:B-1----:R-:W-:-:S04]  /*0a50*/  FFMA R10, R10, R17, R15 ;  /* 0x000000110a0a7223 */ /* 0x002fc8000000000f */
[----:B0-----:R-:W-:-:S04]  /*0a60*/  FFMA R10, R25, R24, R10 ;  /* 0x00000018190a7223 */ /* 0x001fc8000000000a */
[----:B--2---:R-:W-:-:S07]  /*0a70*/  FFMA R10, R27, R26, R10 ;  /* 0x0000001a1b0a7223 */ /* 0x004fce000000000a */
.L_x_5:
[----:B------:R-:W-:Y:S05]  /*0a80*/  @!P2 BRA `(.L_x_3) ;  /* 0x000000000038a947 */ /* 0x000fea0003800000 */
[C---:B0-----:R-:W-:Y:S01]  /*0a90*/  IMAD R24, R16.reuse, 0x4, R11 ;  /* 0x0000000410187824 */ /* 0x041fe200078e020b */
[----:B------:R-:W-:Y:S02]  /*0aa0*/  LEA R25, R16, R12, 0x7 ;  /* 0x0000000c10197211 */ /* 0x000fe400078e38ff */
[----:B------:R-:W-:Y:S02]  /*0ab0*/  ISETP.NE.AND P1, PT, R23, 0x1, PT ;  /* 0x000000011700780c */ /* 0x000fe40003f25270 */
[----:B------:R-:W-:Y:S04]  /*0ac0*/  LDS R15, [R24] ;  /* 0x00000000180f7984 */ /* 0x000fe80000000800 */
[----:B------:R-:W0:Y:S02]  /*0ad0*/  LDS R14, [R25] ;  /* 0x00000000190e7984 */ /* 0x000e240000000800 */
[----:B0-----:R-:W-:-:S05]  /*0ae0*/  FFMA R10, R15, R14, R10 ;  /* 0x0000000e0f0a7223 */ /* 0x001fca000000000a */
[----:B------:R-:W-:Y:S05]  /*0af0*/  @!P1 BRA `(.L_x_3) ;  /* 0x00000000001c9947 */ /* 0x000fea0003800000 */
[----:B------:R-:W-:Y:S01]  /*0b00*/  ISETP.NE.AND P1, PT, R23, 0x2, PT ;  /* 0x000000021700780c */ /* 0x000fe20003f25270 */
[----:B------:R-:W-:Y:S04]  /*0b10*/  LDS R15, [R24+0x4] ;  /* 0x00000400180f7984 */ /* 0x000fe80000000800 */
[----:B------:R-:W0:Y:S08]  /*0b20*/  LDS R14, [R25+0x80] ;  /* 0x00008000190e7984 */ /* 0x000e300000000800 */
[----:B------:R-:W-:Y:S04]  /*0b30*/  @P1 LDS R17, [R24+0x8] ;  /* 0x0000080018111984 */ /* 0x000fe80000000800 */
[----:B------:R-:W1:Y:S01]  /*0b40*/  @P1 LDS R16, [R25+0x100] ;  /* 0x0001000019101984 */ /* 0x000e620000000800 */
[----:B0-----:R-:W-:-:S04]  /*0b50*/  FFMA R10, R15, R14, R10 ;  /* 0x0000000e0f0a7223 */ /* 0x001fc8000000000a */
[----:B-1----:R-:W-:-:S07]  /*0b60*/  @P1 FFMA R10, R17, R16, R10 ;  /* 0x00000010110a1223 */ /* 0x002fce000000000a */
.L_x_3:
[----:B------:R-:W-:Y:S01]  /*0b70*/  BAR.SYNC.DEFER_BLOCKING 0x0 ;  /* 0x0000000000007b1d */ /* 0x000fe20000010000 */
[----:B------:R-:W-:-:S05]  /*0b80*/  IADD3 R13, PT, PT, R4, R13, RZ ;  /* 0x0000000d040d7210 */ /* 0x000fca0007ffe0ff */
[----:B------:R-:W-:Y:S05]  /*0b90*/  @!P0 BRA `(.L_x_6) ;  /* 0xfffffff400988947 */ /* 0x000fea000383ffff */
[----:B------:R-:W1:Y:S02]  /*0ba0*/  F2F.F64.F32 R10, R10 ;  /* 0x0000000a000a7310 */ /* 0x000e640000201800 */
.L_x_0:
[----:B------:R-:W2:Y:S01]  /*0bb0*/  LDCU UR4, c[0x0][0x398] ;  /* 0x00007300ff0477ac */ /* 0x000ea20008000800 */
[----:B------:R-:W3:Y:S01]  /*0bc0*/  LDC.64 R8, c[0x0][0x390] ;  /* 0x0000e400ff087b82 */ /* 0x000ee20000000a00 */
[----:B------:R-:W-:-:S05]  /*0bd0*/  IADD3 R2, PT, PT, R5, R2, RZ ;  /* 0x0000000205027210 */ /* 0x000fca0007ffe0ff */
[----:B--2---:R-:W-:-:S05]  /*0be0*/  IMAD R3, R3, UR4, R2 ;  /* 0x0000000403037c24 */ /* 0x004fca000f8e0202 */
[----:B------:R-:W-:-:S05]  /*0bf0*/  IADD3 R3, PT, PT, R6, R3, RZ ;  /* 0x0000000306037210 */ /* 0x000fca0007ffe0ff */
[----:B---3--:R-:W-:-:S05]  /*0c00*/  IMAD.WIDE R2, R3, 0x8, R8 ;  /* 0x0000000803027825 */ /* 0x008fca00078e0208 */
[----:B-1----:R-:W-:Y:S01]  /*0c10*/  STG.E.64 desc[UR8][R2.64], R10 ;  /* 0x0000000a02007986 */ /* 0x002fe2000c101b08 */
[----:B------:R-:W-:Y:S05]  /*0c20*/  EXIT ;  /* 0x000000000000794d */ /* 0x000fea0003800000 */
.L_x_7:
[----:B------:R-:W-:-:S00]  /*0c30*/  BRA `(.L_x_7) ;  /* 0xfffffffc00fc7947 */ /* 0x000fc0000383ffff */
[----:B------:R-:W-:-:S00]  /*0c40*/  NOP ;  /* 0x0000000000007918 */ /* 0x000fc00000000000 */
        /* <DEDUP_REMOVED lines=11> */
.L_x_8:


//--------------------- .nv.shared._Z15MatrixMulKernelPdS_S_i --------------------------
	.section	.nv.shared._Z15MatrixMulKernelPdS_S_i,"aw",@nobits
	.sectionflags	@""
	.align	4
.nv.shared._Z15MatrixMulKernelPdS_S_i:
	.zero		9216


//--------------------- .nv.shared.reserved.0     --------------------------
	.section	.nv.shared.reserved.0,"aw",@nobits
	.weak		__nv_reservedSMEM_offset_0_alias
	.size		__nv_reservedSMEM_offset_0_alias, 0, 64
	.other		__nv_reservedSMEM_offset_0_alias,@"STO_CUDA_RESERVED_SHARED STV_DEFAULT"
__nv_reservedSMEM_offset_0_alias:
	.zero		0
	.zero		64


//--------------------- .nv.constant0._Z15MatrixMulKernelPdS_S_i --------------------------
	.section	.nv.constant0._Z15MatrixMulKernelPdS_S_i,"a",@progbits
	.sectionflags	@""
	.align	4
.nv.constant0._Z15MatrixMulKernelPdS_S_i:
	.zero		924


//--------------------- SYMBOLS --------------------------

	.type		.nv.reservedSmem.offset0,@object
	.size		.nv.reservedSmem.offset0,0x4
	.type		.nv.reservedSmem.cap,@object
	.size		.nv.reservedSmem.cap,0x4
